//
// Generated by NVIDIA NVVM Compiler
//
// Compiler Build ID: CL-36424714
// Cuda compilation tools, release 13.0, V13.0.88
// Based on NVVM 20.0.0
//

.version 9.0
.target sm_100
.address_size 64

	// .globl	_Z16gameOfLifeKernelPiS_iii

.visible .entry _Z16gameOfLifeKernelPiS_iii(
	.param .u64 .ptr .align 1 _Z16gameOfLifeKernelPiS_iii_param_0,
	.param .u64 .ptr .align 1 _Z16gameOfLifeKernelPiS_iii_param_1,
	.param .u32 _Z16gameOfLifeKernelPiS_iii_param_2,
	.param .u32 _Z16gameOfLifeKernelPiS_iii_param_3,
	.param .u32 _Z16gameOfLifeKernelPiS_iii_param_4
)
{
	.reg .pred 	%p<33>;
	.reg .b32 	%r<58>;
	.reg .b64 	%rd<28>;

	ld.param.u64 	%rd7, [_Z16gameOfLifeKernelPiS_iii_param_0];
	ld.param.u64 	%rd8, [_Z16gameOfLifeKernelPiS_iii_param_1];
	ld.param.u32 	%r23, [_Z16gameOfLifeKernelPiS_iii_param_2];
	ld.param.u32 	%r25, [_Z16gameOfLifeKernelPiS_iii_param_3];
	cvta.to.global.u64 	%rd1, %rd8;
	cvta.to.global.u64 	%rd2, %rd7;
	mov.u32 	%r26, %ctaid.x;
	mov.u32 	%r27, %ntid.x;
	mov.u32 	%r28, %tid.x;
	mad.lo.s32 	%r1, %r26, %r27, %r28;
	mov.u32 	%r29, %ctaid.y;
	mov.u32 	%r30, %ntid.y;
	mov.u32 	%r31, %tid.y;
	mad.lo.s32 	%r32, %r29, %r30, %r31;
	setp.ge.s32 	%p3, %r1, %r23;
	setp.ge.s32 	%p4, %r32, %r25;
	or.pred  	%p5, %p3, %p4;
	@%p5 bra 	$L__BB0_20;
	mul.lo.s32 	%r3, %r23, %r32;
	add.s32 	%r4, %r3, %r1;
	setp.eq.s32 	%p6, %r32, 0;
	sub.s32 	%r5, %r3, %r23;
	setp.lt.s32 	%p7, %r1, 1;
	cvt.s64.s32 	%rd9, %r5;
	cvt.s64.s32 	%rd3, %r1;
	add.s64 	%rd10, %rd3, %rd9;
	shl.b64 	%rd11, %rd10, 2;
	add.s64 	%rd4, %rd2, %rd11;
	mov.b32 	%r51, 0;
	or.pred  	%p8, %p7, %p6;
	@%p8 bra 	$L__BB0_3;
	ld.global.u32 	%r51, [%rd4+-4];
$L__BB0_3:
	setp.eq.s32 	%p9, %r32, 0;
	setp.lt.s32 	%p10, %r1, 0;
	or.pred  	%p11, %p10, %p9;
	@%p11 bra 	$L__BB0_5;
	add.s32 	%r34, %r1, %r5;
	mul.wide.s32 	%rd12, %r34, 4;
	add.s64 	%rd13, %rd2, %rd12;
	ld.global.u32 	%r35, [%rd13];
	add.s32 	%r51, %r35, %r51;
$L__BB0_5:
	setp.eq.s32 	%p12, %r32, 0;
	add.s32 	%r36, %r1, 1;
	setp.gt.s32 	%p13, %r1, -2;
	setp.lt.s32 	%p14, %r36, %r23;
	and.pred  	%p1, %p13, %p14;
	not.pred 	%p15, %p1;
	or.pred  	%p16, %p15, %p12;
	@%p16 bra 	$L__BB0_7;
	ld.global.u32 	%r37, [%rd4+4];
	add.s32 	%r51, %r37, %r51;
$L__BB0_7:
	setp.gt.s32 	%p17, %r1, 0;
	setp.le.s32 	%p18, %r1, %r23;
	and.pred  	%p2, %p17, %p18;
	cvt.s64.s32 	%rd14, %r3;
	add.s64 	%rd15, %rd3, %rd14;
	shl.b64 	%rd16, %rd15, 2;
	add.s64 	%rd5, %rd2, %rd16;
	not.pred 	%p19, %p2;
	@%p19 bra 	$L__BB0_9;
	ld.global.u32 	%r38, [%rd5+-4];
	add.s32 	%r51, %r38, %r51;
$L__BB0_9:
	@%p15 bra 	$L__BB0_11;
	ld.global.u32 	%r39, [%rd5+4];
	add.s32 	%r51, %r39, %r51;
$L__BB0_11:
	add.s32 	%r16, %r32, 1;
	setp.ge.u32 	%p21, %r16, %r25;
	shl.b32 	%r40, %r23, 1;
	add.s32 	%r41, %r5, %r40;
	cvt.s64.s32 	%rd17, %r41;
	add.s64 	%rd18, %rd3, %rd17;
	shl.b64 	%rd19, %rd18, 2;
	add.s64 	%rd6, %rd2, %rd19;
	or.pred  	%p23, %p19, %p21;
	@%p23 bra 	$L__BB0_13;
	ld.global.u32 	%r42, [%rd6+-4];
	add.s32 	%r51, %r42, %r51;
$L__BB0_13:
	setp.ge.u32 	%p24, %r16, %r25;
	setp.lt.s32 	%p25, %r1, 0;
	or.pred  	%p26, %p25, %p24;
	@%p26 bra 	$L__BB0_15;
	add.s32 	%r43, %r4, %r23;
	mul.wide.s32 	%rd20, %r43, 4;
	add.s64 	%rd21, %rd2, %rd20;
	ld.global.u32 	%r44, [%rd21];
	add.s32 	%r51, %r44, %r51;
$L__BB0_15:
	setp.ge.u32 	%p27, %r16, %r25;
	or.pred  	%p29, %p15, %p27;
	@%p29 bra 	$L__BB0_17;
	ld.global.u32 	%r45, [%rd6+4];
	add.s32 	%r51, %r45, %r51;
$L__BB0_17:
	mul.wide.s32 	%rd22, %r4, 4;
	add.s64 	%rd23, %rd2, %rd22;
	ld.global.u32 	%r46, [%rd23];
	setp.ne.s32 	%p30, %r46, 1;
	@%p30 bra 	$L__BB0_19;
	and.b32  	%r48, %r51, -2;
	setp.eq.s32 	%p32, %r48, 2;
	selp.u32 	%r49, 1, 0, %p32;
	add.s64 	%rd27, %rd1, %rd22;
	st.global.u32 	[%rd27], %r49;
	bra.uni 	$L__BB0_20;
$L__BB0_19:
	setp.eq.s32 	%p31, %r51, 3;
	selp.u32 	%r47, 1, 0, %p31;
	add.s64 	%rd25, %rd1, %rd22;
	st.global.u32 	[%rd25], %r47;
$L__BB0_20:
	ret;

}
	// .globl	_Z18checkAllDeadKernelPiiiS_
.visible .entry _Z18checkAllDeadKernelPiiiS_(
	.param .u64 .ptr .align 1 _Z18checkAllDeadKernelPiiiS__param_0,
	.param .u32 _Z18checkAllDeadKernelPiiiS__param_1,
	.param .u32 _Z18checkAllDeadKernelPiiiS__param_2,
	.param .u64 .ptr .align 1 _Z18checkAllDeadKernelPiiiS__param_3
)
{
	.reg .pred 	%p<5>;
	.reg .b32 	%r<16>;
	.reg .b64 	%rd<7>;

	ld.param.u64 	%rd1, [_Z18checkAllDeadKernelPiiiS__param_0];
	ld.param.u32 	%r3, [_Z18checkAllDeadKernelPiiiS__param_1];
	ld.param.u32 	%r4, [_Z18checkAllDeadKernelPiiiS__param_2];
	ld.param.u64 	%rd2, [_Z18checkAllDeadKernelPiiiS__param_3];
	mov.u32 	%r6, %ctaid.x;
	mov.u32 	%r7, %ntid.x;
	mov.u32 	%r8, %tid.x;
	mad.lo.s32 	%r1, %r6, %r7, %r8;
	mov.u32 	%r9, %ctaid.y;
	mov.u32 	%r10, %ntid.y;
	mov.u32 	%r11, %tid.y;
	mad.lo.s32 	%r12, %r9, %r10, %r11;
	setp.ge.s32 	%p1, %r1, %r3;
	setp.ge.s32 	%p2, %r12, %r4;
	or.pred  	%p3, %p1, %p2;
	@%p3 bra 	$L__BB1_3;
	cvta.to.global.u64 	%rd3, %rd1;
	mad.lo.s32 	%r13, %r3, %r12, %r1;
	mul.wide.s32 	%rd4, %r13, 4;
	add.s64 	%rd5, %rd3, %rd4;
	ld.global.u32 	%r14, [%rd5];
	setp.ne.s32 	%p4, %r14, 1;
	@%p4 bra 	$L__BB1_3;
	cvta.to.global.u64 	%rd6, %rd2;
	mov.b32 	%r15, 0;
	st.global.u32 	[%rd6], %r15;
$L__BB1_3:
	ret;

}
	// .globl	_Z19checkNoChangeKernelPiS_iiS_
.visible .entry _Z19checkNoChangeKernelPiS_iiS_(
	.param .u64 .ptr .align 1 _Z19checkNoChangeKernelPiS_iiS__param_0,
	.param .u64 .ptr .align 1 _Z19checkNoChangeKernelPiS_iiS__param_1,
	.param .u32 _Z19checkNoChangeKernelPiS_iiS__param_2,
	.param .u32 _Z19checkNoChangeKernelPiS_iiS__param_3,
	.param .u64 .ptr .align 1 _Z19checkNoChangeKernelPiS_iiS__param_4
)
{
	.reg .pred 	%p<5>;
	.reg .b32 	%r<17>;
	.reg .b64 	%rd<10>;

	ld.param.u64 	%rd1, [_Z19checkNoChangeKernelPiS_iiS__param_0];
	ld.param.u64 	%rd2, [_Z19checkNoChangeKernelPiS_iiS__param_1];
	ld.param.u32 	%r3, [_Z19checkNoChangeKernelPiS_iiS__param_2];
	ld.param.u32 	%r4, [_Z19checkNoChangeKernelPiS_iiS__param_3];
	ld.param.u64 	%rd3, [_Z19checkNoChangeKernelPiS_iiS__param_4];
	mov.u32 	%r6, %ctaid.x;
	mov.u32 	%r7, %ntid.x;
	mov.u32 	%r8, %tid.x;
	mad.lo.s32 	%r1, %r6, %r7, %r8;
	mov.u32 	%r9, %ctaid.y;
	mov.u32 	%r10, %ntid.y;
	mov.u32 	%r11, %tid.y;
	mad.lo.s32 	%r12, %r9, %r10, %r11;
	setp.ge.s32 	%p1, %r1, %r3;
	setp.ge.s32 	%p2, %r12, %r4;
	or.pred  	%p3, %p1, %p2;
	@%p3 bra 	$L__BB2_3;
	cvta.to.global.u64 	%rd4, %rd1;
	cvta.to.global.u64 	%rd5, %rd2;
	mad.lo.s32 	%r13, %r3, %r12, %r1;
	mul.wide.s32 	%rd6, %r13, 4;
	add.s64 	%rd7, %rd4, %rd6;
	ld.global.u32 	%r14, [%rd7];
	add.s64 	%rd8, %rd5, %rd6;
	ld.global.u32 	%r15, [%rd8];
	setp.eq.s32 	%p4, %r14, %r15;
	@%p4 bra 	$L__BB2_3;
	cvta.to.global.u64 	%rd9, %rd3;
	mov.b32 	%r16, 0;
	st.global.u32 	[%rd9], %r16;
$L__BB2_3:
	ret;

}


// ===== COMPILED SASS (sm_100) =====

	.target	sm_100

	.elftype	@"ET_EXEC"


//--------------------- .note.nv.tkinfo           --------------------------
	.section	.note.nv.tkinfo,"",@"SHT_NOTE"
	.sectionflags	@"SHF_NOTE_NV_TKINFO"
	.tkinfo
        /*0018*/ 	.word	0x00000002
        /*0030*/ 	.string	""
        /*0030*/ 	.string	"ptxas"
        /*0030*/ 	.string	"Cuda compilation tools, release 13.0, V13.0.88"
        /*0030*/ 	.string	"Build cuda_13.0.r13.0/compiler.36424714_0"
        /*0030*/ 	.string	"-arch sm_100 -m 64 "



//--------------------- .note.nv.cuinfo           --------------------------
	.section	.note.nv.cuinfo,"",@"SHT_NOTE"
	.sectionflags	@"SHF_NOTE_NV_CUINFO"
        /*0018*/ 	.short	0x0002
        /*001a*/ 	.short	0x0064
        /*001c*/ 	.short	0x0082
	.zero		2


//--------------------- .nv.info                  --------------------------
	.section	.nv.info,"",@"SHT_CUDA_INFO"
	.align	4


	//----- nvinfo : EIATTR_REGCOUNT
	.align		4
        /*0000*/ 	.byte	0x04, 0x2f
        /*0002*/ 	.short	(.L_1 - .L_0)
	.align		4
.L_0:
        /*0004*/ 	.word	index@(_Z16gameOfLifeKernelPiS_iii)
        /*0008*/ 	.word	0x0000001a


	//----- nvinfo : EIATTR_FRAME_SIZE
	.align		4
.L_1:
        /*000c*/ 	.byte	0x04, 0x11
        /*000e*/ 	.short	(.L_3 - .L_2)
	.align		4
.L_2:
        /*0010*/ 	.word	index@(_Z16gameOfLifeKernelPiS_iii)
        /*0014*/ 	.word	0x00000000


	//----- nvinfo : EIATTR_REGCOUNT
	.align		4
.L_3:
        /*0018*/ 	.byte	0x04, 0x2f
        /*001a*/ 	.short	(.L_5 - .L_4)
	.align		4
.L_4:
        /*001c*/ 	.word	index@(_Z18checkAllDeadKernelPiiiS_)
        /*0020*/ 	.word	0x00000008


	//----- nvinfo : EIATTR_FRAME_SIZE
	.align		4
.L_5:
        /*0024*/ 	.byte	0x04, 0x11
        /*0026*/ 	.short	(.L_7 - .L_6)
	.align		4
.L_6:
        /*0028*/ 	.word	index@(_Z18checkAllDeadKernelPiiiS_)
        /*002c*/ 	.word	0x00000000


	//----- nvinfo : EIATTR_REGCOUNT
	.align		4
.L_7:
        /*0030*/ 	.byte	0x04, 0x2f
        /*0032*/ 	.short	(.L_9 - .L_8)
	.align		4
.L_8:
        /*0034*/ 	.word	index@(_Z19checkNoChangeKernelPiS_iiS_)
        /*0038*/ 	.word	0x0000000a


	//----- nvinfo : EIATTR_FRAME_SIZE
	.align		4
.L_9:
        /*003c*/ 	.byte	0x04, 0x11
        /*003e*/ 	.short	(.L_11 - .L_10)
	.align		4
.L_10:
        /*0040*/ 	.word	index@(_Z19checkNoChangeKernelPiS_iiS_)
        /*0044*/ 	.word	0x00000000


	//----- nvinfo : EIATTR_MIN_STACK_SIZE
	.align		4
.L_11:
        /*0048*/ 	.byte	0x04, 0x12
        /*004a*/ 	.short	(.L_13 - .L_12)
	.align		4
.L_12:
        /*004c*/ 	.word	index@(_Z19checkNoChangeKernelPiS_iiS_)
        /*0050*/ 	.word	0x00000000


	//----- nvinfo : EIATTR_MIN_STACK_SIZE
	.align		4
.L_13:
        /*0054*/ 	.byte	0x04, 0x12
        /*0056*/ 	.short	(.L_15 - .L_14)
	.align		4
.L_14:
        /*0058*/ 	.word	index@(_Z18checkAllDeadKernelPiiiS_)
        /*005c*/ 	.word	0x00000000


	//----- nvinfo : EIATTR_MIN_STACK_SIZE
	.align		4
.L_15:
        /*0060*/ 	.byte	0x04, 0x12
        /*0062*/ 	.short	(.L_17 - .L_16)
	.align		4
.L_16:
        /*0064*/ 	.word	index@(_Z16gameOfLifeKernelPiS_iii)
        /*0068*/ 	.word	0x00000000
.L_17:


//--------------------- .nv.compat                --------------------------
	.section	.nv.compat,"",@"SHT_CUDA_COMPAT_INFO"
	.align	4
        /*0000*/ 	.byte	0x02, 0x09, 0x00, 0x00, 0x02, 0x02, 0x01, 0x00, 0x02, 0x05, 0x05, 0x00, 0x03, 0x07, 0x01, 0x01
        /*0010*/ 	.byte	0x02, 0x03, 0x00, 0x00, 0x02, 0x06, 0x01, 0x00, 0x04, 0x0b, 0x08, 0x00, 0x09, 0x00, 0x00, 0x00
        /*0020*/ 	.byte	0x00, 0x00, 0x00, 0x00


//--------------------- .nv.info._Z19checkNoChangeKernelPiS_iiS_ --------------------------
	.section	.nv.info._Z19checkNoChangeKernelPiS_iiS_,"",@"SHT_CUDA_INFO"
	.sectionflags	@""
	.align	4


	//----- nvinfo : EIATTR_CUDA_API_VERSION
	.align		4
        /*0000*/ 	.byte	0x04, 0x37
        /*0002*/ 	.short	(.L_19 - .L_18)
.L_18:
        /*0004*/ 	.word	0x00000082


	//----- nvinfo : EIATTR_KPARAM_INFO
	.align		4
.L_19:
        /*0008*/ 	.byte	0x04, 0x17
        /*000a*/ 	.short	(.L_21 - .L_20)
.L_20:
        /*000c*/ 	.word	0x00000000
        /*0010*/ 	.short	0x0004
        /*0012*/ 	.short	0x0018
        /*0014*/ 	.byte	0x00, 0xf5, 0x21, 0x00


	//----- nvinfo : EIATTR_KPARAM_INFO
	.align		4
.L_21:
        /*0018*/ 	.byte	0x04, 0x17
        /*001a*/ 	.short	(.L_23 - .L_22)
.L_22:
        /*001c*/ 	.word	0x00000000
        /*0020*/ 	.short	0x0003
        /*0022*/ 	.short	0x0014
        /*0024*/ 	.byte	0x00, 0xf0, 0x11, 0x00


	//----- nvinfo : EIATTR_KPARAM_INFO
	.align		4
.L_23:
        /*0028*/ 	.byte	0x04, 0x17
        /*002a*/ 	.short	(.L_25 - .L_24)
.L_24:
        /*002c*/ 	.word	0x00000000
        /*0030*/ 	.short	0x0002
        /*0032*/ 	.short	0x0010
        /*0034*/ 	.byte	0x00, 0xf0, 0x11, 0x00


	//----- nvinfo : EIATTR_KPARAM_INFO
	.align		4
.L_25:
        /*0038*/ 	.byte	0x04, 0x17
        /*003a*/ 	.short	(.L_27 - .L_26)
.L_26:
        /*003c*/ 	.word	0x00000000
        /*0040*/ 	.short	0x0001
        /*0042*/ 	.short	0x0008
        /*0044*/ 	.byte	0x00, 0xf5, 0x21, 0x00


	//----- nvinfo : EIATTR_KPARAM_INFO
	.align		4
.L_27:
        /*0048*/ 	.byte	0x04, 0x17
        /*004a*/ 	.short	(.L_29 - .L_28)
.L_28:
        /*004c*/ 	.word	0x00000000
        /*0050*/ 	.short	0x0000
        /*0052*/ 	.short	0x0000
        /*0054*/ 	.byte	0x00, 0xf5, 0x21, 0x00


	//----- nvinfo : EIATTR_SPARSE_MMA_MASK
	.align		4
.L_29:
        /*0058*/ 	.byte	0x03, 0x50
        /*005a*/ 	.short	0x0000


	//----- nvinfo : EIATTR_MAXREG_COUNT
	.align		4
        /*005c*/ 	.byte	0x03, 0x1b
        /*005e*/ 	.short	0x00ff


	//----- nvinfo : EIATTR_MERCURY_ISA_VERSION
	.align		4
        /*0060*/ 	.byte	0x03, 0x5f
        /*0062*/ 	.short	0x0101


	//----- nvinfo : EIATTR_VRC_CTA_INIT_COUNT
	.align		4
        /*0064*/ 	.byte	0x02, 0x4a
	.zero		1
	.zero		1


	//----- nvinfo : EIATTR_EXIT_INSTR_OFFSETS
	.align		4
        /*0068*/ 	.byte	0x04, 0x1c
        /*006a*/ 	.short	(.L_31 - .L_30)


	//   ....[0]....
.L_30:
        /*006c*/ 	.word	0x000000c0


	//   ....[1]....
        /*0070*/ 	.word	0x00000160


	//   ....[2]....
        /*0074*/ 	.word	0x00000190


	//----- nvinfo : EIATTR_CBANK_PARAM_SIZE
	.align		4
.L_31:
        /*0078*/ 	.byte	0x03, 0x19
        /*007a*/ 	.short	0x0020


	//----- nvinfo : EIATTR_PARAM_CBANK
	.align		4
        /*007c*/ 	.byte	0x04, 0x0a
        /*007e*/ 	.short	(.L_33 - .L_32)
	.align		4
.L_32:
        /*0080*/ 	.word	index@(.nv.constant0._Z19checkNoChangeKernelPiS_iiS_)
        /*0084*/ 	.short	0x0380
        /*0086*/ 	.short	0x0020


	//----- nvinfo : EIATTR_SW_WAR
	.align		4
.L_33:
        /*0088*/ 	.byte	0x04, 0x36
        /*008a*/ 	.short	(.L_35 - .L_34)
.L_34:
        /*008c*/ 	.word	0x00000008
.L_35:


//--------------------- .nv.info._Z18checkAllDeadKernelPiiiS_ --------------------------
	.section	.nv.info._Z18checkAllDeadKernelPiiiS_,"",@"SHT_CUDA_INFO"
	.sectionflags	@""
	.align	4


	//----- nvinfo : EIATTR_CUDA_API_VERSION
	.align		4
        /*0000*/ 	.byte	0x04, 0x37
        /*0002*/ 	.short	(.L_37 - .L_36)
.L_36:
        /*0004*/ 	.word	0x00000082


	//----- nvinfo : EIATTR_KPARAM_INFO
	.align		4
.L_37:
        /*0008*/ 	.byte	0x04, 0x17
        /*000a*/ 	.short	(.L_39 - .L_38)
.L_38:
        /*000c*/ 	.word	0x00000000
        /*0010*/ 	.short	0x0003
        /*0012*/ 	.short	0x0010
        /*0014*/ 	.byte	0x00, 0xf5, 0x21, 0x00


	//----- nvinfo : EIATTR_KPARAM_INFO
	.align		4
.L_39:
        /*0018*/ 	.byte	0x04, 0x17
        /*001a*/ 	.short	(.L_41 - .L_40)
.L_40:
        /*001c*/ 	.word	0x00000000
        /*0020*/ 	.short	0x0002
        /*0022*/ 	.short	0x000c
        /*0024*/ 	.byte	0x00, 0xf0, 0x11, 0x00


	//----- nvinfo : EIATTR_KPARAM_INFO
	.align		4
.L_41:
        /*0028*/ 	.byte	0x04, 0x17
        /*002a*/ 	.short	(.L_43 - .L_42)
.L_42:
        /*002c*/ 	.word	0x00000000
        /*0030*/ 	.short	0x0001
        /*0032*/ 	.short	0x0008
        /*0034*/ 	.byte	0x00, 0xf0, 0x11, 0x00


	//----- nvinfo : EIATTR_KPARAM_INFO
	.align		4
.L_43:
        /*0038*/ 	.byte	0x04, 0x17
        /*003a*/ 	.short	(.L_45 - .L_44)
.L_44:
        /*003c*/ 	.word	0x00000000
        /*0040*/ 	.short	0x0000
        /*0042*/ 	.short	0x0000
        /*0044*/ 	.byte	0x00, 0xf5, 0x21, 0x00


	//----- nvinfo : EIATTR_SPARSE_MMA_MASK
	.align		4
.L_45:
        /*0048*/ 	.byte	0x03, 0x50
        /*004a*/ 	.short	0x0000


	//----- nvinfo : EIATTR_MAXREG_COUNT
	.align		4
        /*004c*/ 	.byte	0x03, 0x1b
        /*004e*/ 	.short	0x00ff


	//----- nvinfo : EIATTR_MERCURY_ISA_VERSION
	.align		4
        /*0050*/ 	.byte	0x03, 0x5f
        /*0052*/ 	.short	0x0101


	//----- nvinfo : EIATTR_VRC_CTA_INIT_COUNT
	.align		4
        /*0054*/ 	.byte	0x02, 0x4a
	.zero		1
	.zero		1


	//----- nvinfo : EIATTR_EXIT_INSTR_OFFSETS
	.align		4
        /*0058*/ 	.byte	0x04, 0x1c
        /*005a*/ 	.short	(.L_47 - .L_46)


	//   ....[0]....
.L_46:
        /*005c*/ 	.word	0x000000c0


	//   ....[1]....
        /*0060*/ 	.word	0x00000130


	//   ....[2]....
        /*0064*/ 	.word	0x00000160


	//----- nvinfo : EIATTR_CBANK_PARAM_SIZE
	.align		4
.L_47:
        /*0068*/ 	.byte	0x03, 0x19
        /*006a*/ 	.short	0x0018


	//----- nvinfo : EIATTR_PARAM_CBANK
	.align		4
        /*006c*/ 	.byte	0x04, 0x0a
        /*006e*/ 	.short	(.L_49 - .L_48)
	.align		4
.L_48:
        /*0070*/ 	.word	index@(.nv.constant0._Z18checkAllDeadKernelPiiiS_)
        /*0074*/ 	.short	0x0380
        /*0076*/ 	.short	0x0018


	//----- nvinfo : EIATTR_SW_WAR
	.align		4
.L_49:
        /*0078*/ 	.byte	0x04, 0x36
        /*007a*/ 	.short	(.L_51 - .L_50)
.L_50:
        /*007c*/ 	.word	0x00000008
.L_51:


//--------------------- .nv.info._Z16gameOfLifeKernelPiS_iii --------------------------
	.section	.nv.info._Z16gameOfLifeKernelPiS_iii,"",@"SHT_CUDA_INFO"
	.sectionflags	@""
	.align	4


	//----- nvinfo : EIATTR_CUDA_API_VERSION
	.align		4
        /*0000*/ 	.byte	0x04, 0x37
        /*0002*/ 	.short	(.L_53 - .L_52)
.L_52:
        /*0004*/ 	.word	0x00000082


	//----- nvinfo : EIATTR_KPARAM_INFO
	.align		4
.L_53:
        /*0008*/ 	.byte	0x04, 0x17
        /*000a*/ 	.short	(.L_55 - .L_54)
.L_54:
        /*000c*/ 	.word	0x00000000
        /*0010*/ 	.short	0x0004
        /*0012*/ 	.short	0x0018
        /*0014*/ 	.byte	0x00, 0xf0, 0x11, 0x00


	//----- nvinfo : EIATTR_KPARAM_INFO
	.align		4
.L_55:
        /*0018*/ 	.byte	0x04, 0x17
        /*001a*/ 	.short	(.L_57 - .L_56)
.L_56:
        /*001c*/ 	.word	0x00000000
        /*0020*/ 	.short	0x0003
        /*0022*/ 	.short	0x0014
        /*0024*/ 	.byte	0x00, 0xf0, 0x11, 0x00


	//----- nvinfo : EIATTR_KPARAM_INFO
	.align		4
.L_57:
        /*0028*/ 	.byte	0x04, 0x17
        /*002a*/ 	.short	(.L_59 - .L_58)
.L_58:
        /*002c*/ 	.word	0x00000000
        /*0030*/ 	.short	0x0002
        /*0032*/ 	.short	0x0010
        /*0034*/ 	.byte	0x00, 0xf0, 0x11, 0x00


	//----- nvinfo : EIATTR_KPARAM_INFO
	.align		4
.L_59:
        /*0038*/ 	.byte	0x04, 0x17
        /*003a*/ 	.short	(.L_61 - .L_60)
.L_60:
        /*003c*/ 	.word	0x00000000
        /*0040*/ 	.short	0x0001
        /*0042*/ 	.short	0x0008
        /*0044*/ 	.byte	0x00, 0xf5, 0x21, 0x00


	//----- nvinfo : EIATTR_KPARAM_INFO
	.align		4
.L_61:
        /*0048*/ 	.byte	0x04, 0x17
        /*004a*/ 	.short	(.L_63 - .L_62)
.L_62:
        /*004c*/ 	.word	0x00000000
        /*0050*/ 	.short	0x0000
        /*0052*/ 	.short	0x0000
        /*0054*/ 	.byte	0x00, 0xf5, 0x21, 0x00


	//----- nvinfo : EIATTR_SPARSE_MMA_MASK
	.align		4
.L_63:
        /*0058*/ 	.byte	0x03, 0x50
        /*005a*/ 	.short	0x0000


	//----- nvinfo : EIATTR_MAXREG_COUNT
	.align		4
        /*005c*/ 	.byte	0x03, 0x1b
        /*005e*/ 	.short	0x00ff


	//----- nvinfo : EIATTR_MERCURY_ISA_VERSION
	.align		4
        /*0060*/ 	.byte	0x03, 0x5f
        /*0062*/ 	.short	0x0101


	//----- nvinfo : EIATTR_VRC_CTA_INIT_COUNT
	.align		4
        /*0064*/ 	.byte	0x02, 0x4a
	.zero		1
	.zero		1


	//----- nvinfo : EIATTR_EXIT_INSTR_OFFSETS
	.align		4
        /*0068*/ 	.byte	0x04, 0x1c
        /*006a*/ 	.short	(.L_65 - .L_64)


	//   ....[0]....
.L_64:
        /*006c*/ 	.word	0x000000c0


	//   ....[1]....
        /*0070*/ 	.word	0x000004c0


	//   ....[2]....
        /*0074*/ 	.word	0x00000520


	//----- nvinfo : EIATTR_CBANK_PARAM_SIZE
	.align		4
.L_65:
        /*0078*/ 	.byte	0x03, 0x19
        /*007a*/ 	.short	0x001c


	//----- nvinfo : EIATTR_PARAM_CBANK
	.align		4
        /*007c*/ 	.byte	0x04, 0x0a
        /*007e*/ 	.short	(.L_67 - .L_66)
	.align		4
.L_66:
        /*0080*/ 	.word	index@(.nv.constant0._Z16gameOfLifeKernelPiS_iii)
        /*0084*/ 	.short	0x0380
        /*0086*/ 	.short	0x001c


	//----- nvinfo : EIATTR_SW_WAR
	.align		4
.L_67:
        /*0088*/ 	.byte	0x04, 0x36
        /*008a*/ 	.short	(.L_69 - .L_68)
.L_68:
        /*008c*/ 	.word	0x00000008
.L_69:


//--------------------- .nv.callgraph             --------------------------
	.section	.nv.callgraph,"",@"SHT_CUDA_CALLGRAPH"
	.align	4
	.sectionentsize	8
	.align		4
        /*0000*/ 	.word	0x00000000
	.align		4
        /*0004*/ 	.word	0xffffffff
	.align		4
        /*0008*/ 	.word	0x00000000
	.align		4
        /*000c*/ 	.word	0xfffffffe
	.align		4
        /*0010*/ 	.word	0x00000000
	.align		4
        /*0014*/ 	.word	0xfffffffd
	.align		4
        /*0018*/ 	.word	0x00000000
	.align		4
        /*001c*/ 	.word	0xfffffffc


//--------------------- .text._Z19checkNoChangeKernelPiS_iiS_ --------------------------
	.section	.text._Z19checkNoChangeKernelPiS_iiS_,"ax",@progbits
	.align	128
        .global         _Z19checkNoChangeKernelPiS_iiS_
        .type           _Z19checkNoChangeKernelPiS_iiS_,@function
        .size           _Z19checkNoChangeKernelPiS_iiS_,(.L_x_3 - _Z19checkNoChangeKernelPiS_iiS_)
        .other          _Z19checkNoChangeKernelPiS_iiS_,@"STO_CUDA_ENTRY STV_DEFAULT"
_Z19checkNoChangeKernelPiS_iiS_:
.text._Z19checkNoChangeKernelPiS_iiS_:
[----:B------:R-:W-:Y:S01]  /*0000*/  LDC R1, c[0x0][0x37c] ;  /* 0x0000df00ff017b82 */ /* 0x000fe20000000800 */
[----:B------:R-:W0:Y:S07]  /*0010*/  S2R R2, SR_TID.Y ;  /* 0x0000000000027919 */ /* 0x000e2e0000002200 */
[----:B------:R-:W1:Y:S01]  /*0020*/  LDC R0, c[0x0][0x360] ;  /* 0x0000d800ff007b82 */ /* 0x000e620000000800 */
[----:B------:R-:W2:Y:S01]  /*0030*/  LDCU.64 UR6, c[0x0][0x390] ;  /* 0x00007200ff0677ac */ /* 0x000ea20008000a00 */
[----:B------:R-:W1:Y:S06]  /*0040*/  S2R R3, SR_TID.X ;  /* 0x0000000000037919 */ /* 0x000e6c0000002100 */
[----:B------:R-:W0:Y:S08]  /*0050*/  S2UR UR5, SR_CTAID.Y ;  /* 0x00000000000579c3 */ /* 0x000e300000002600 */
[----:B------:R-:W0:Y:S08]  /*0060*/  LDC R7, c[0x0][0x364] ;  /* 0x0000d900ff077b82 */ /* 0x000e300000000800 */
[----:B------:R-:W1:Y:S01]  /*0070*/  S2UR UR4, SR_CTAID.X ;  /* 0x00000000000479c3 */ /* 0x000e620000002500 */
[----:B0-----:R-:W-:-:S05]  /*0080*/  IMAD R7, R7, UR5, R2 ;  /* 0x0000000507077c24 */ /* 0x001fca000f8e0202 */
[----:B--2---:R-:W-:Y:S01]  /*0090*/  ISETP.GE.AND P0, PT, R7, UR7, PT ;  /* 0x0000000707007c0c */ /* 0x004fe2000bf06270 */
[----:B-1----:R-:W-:-:S05]  /*00a0*/  IMAD R0, R0, UR4, R3 ;  /* 0x0000000400007c24 */ /* 0x002fca000f8e0203 */
[----:B------:R-:W-:-:S13]  /*00b0*/  ISETP.GE.OR P0, PT, R0, UR6, P0 ;  /* 0x0000000600007c0c */ /* 0x000fda0008706670 */
[----:B------:R-:W-:Y:S05]  /*00c0*/  @P0 EXIT ;  /* 0x000000000000094d */ /* 0x000fea0003800000 */
[----:B------:R-:W0:Y:S01]  /*00d0*/  LDC.64 R2, c[0x0][0x380] ;  /* 0x0000e000ff027b82 */ /* 0x000e220000000a00 */
[----:B------:R-:W1:Y:S01]  /*00e0*/  LDCU.64 UR4, c[0x0][0x358] ;  /* 0x00006b00ff0477ac */ /* 0x000e620008000a00 */
[----:B------:R-:W-:-:S06]  /*00f0*/  IMAD R7, R7, UR6, R0 ;  /* 0x0000000607077c24 */ /* 0x000fcc000f8e0200 */
[----:B------:R-:W2:Y:S01]  /*0100*/  LDC.64 R4, c[0x0][0x388] ;  /* 0x0000e200ff047b82 */ /* 0x000ea20000000a00 */
[----:B0-----:R-:W-:-:S06]  /*0110*/  IMAD.WIDE R2, R7, 0x4, R2 ;  /* 0x0000000407027825 */ /* 0x001fcc00078e0202 */
[----:B-1----:R-:W3:Y:S01]  /*0120*/  LDG.E R2, desc[UR4][R2.64] ;  /* 0x0000000402027981 */ /* 0x002ee2000c1e1900 */
[----:B--2---:R-:W-:-:S06]  /*0130*/  IMAD.WIDE R4, R7, 0x4, R4 ;  /* 0x0000000407047825 */ /* 0x004fcc00078e0204 */
[----:B------:R-:W3:Y:S02]  /*0140*/  LDG.E R5, desc[UR4][R4.64] ;  /* 0x0000000404057981 */ /* 0x000ee4000c1e1900 */
[----:B---3--:R-:W-:-:S13]  /*0150*/  ISETP.NE.AND P0, PT, R2, R5, PT ;  /* 0x000000050200720c */ /* 0x008fda0003f05270 */
[----:B------:R-:W-:Y:S05]  /*0160*/  @!P0 EXIT ;  /* 0x000000000000894d */ /* 0x000fea0003800000 */
[----:B------:R-:W0:Y:S02]  /*0170*/  LDC.64 R2, c[0x0][0x398] ;  /* 0x0000e600ff027b82 */ /* 0x000e240000000a00 */
[----:B0-----:R-:W-:Y:S01]  /*0180*/  STG.E desc[UR4][R2.64], RZ ;  /* 0x000000ff02007986 */ /* 0x001fe2000c101904 */
[----:B------:R-:W-:Y:S05]  /*0190*/  EXIT ;  /* 0x000000000000794d */ /* 0x000fea0003800000 */
.L_x_0:
[----:B------:R-:W-:-:S00]  /*01a0*/  BRA `(.L_x_0) ;  /* 0xfffffffc00fc7947 */ /* 0x000fc0000383ffff */
[----:B------:R-:W-:-:S00]  /*01b0*/  NOP ;  /* 0x0000000000007918 */ /* 0x000fc00000000000 */
        /* <DEDUP_REMOVED lines=12> */
.L_x_3:


//--------------------- .text._Z18checkAllDeadKernelPiiiS_ --------------------------
	.section	.text._Z18checkAllDeadKernelPiiiS_,"ax",@progbits
	.align	128
        .global         _Z18checkAllDeadKernelPiiiS_
        .type           _Z18checkAllDeadKernelPiiiS_,@function
        .size           _Z18checkAllDeadKernelPiiiS_,(.L_x_4 - _Z18checkAllDeadKernelPiiiS_)
        .other          _Z18checkAllDeadKernelPiiiS_,@"STO_CUDA_ENTRY STV_DEFAULT"
_Z18checkAllDeadKernelPiiiS_:
.text._Z18checkAllDeadKernelPiiiS_:
        /* <DEDUP_REMOVED lines=15> */
[----:B------:R-:W-:-:S04]  /*00f0*/  IMAD R5, R5, UR6, R0 ;  /* 0x0000000605057c24 */ /* 0x000fc8000f8e0200 */
[----:B0-----:R-:W-:-:S06]  /*0100*/  IMAD.WIDE R2, R5, 0x4, R2 ;  /* 0x0000000405027825 */ /* 0x001fcc00078e0202 */
[----:B-1----:R-:W2:Y:S02]  /*0110*/  LDG.E R2, desc[UR4][R2.64] ;  /* 0x0000000402027981 */ /* 0x002ea4000c1e1900 */
[----:B--2---:R-:W-:-:S13]  /*0120*/  ISETP.NE.AND P0, PT, R2, 0x1, PT ;  /* 0x000000010200780c */ /* 0x004fda0003f05270 */
[----:B------:R-:W-:Y:S05]  /*0130*/  @P0 EXIT ;  /* 0x000000000000094d */ /* 0x000fea0003800000 */
[----:B------:R-:W0:Y:S02]  /*0140*/  LDC.64 R2, c[0x0][0x390] ;  /* 0x0000e400ff027b82 */ /* 0x000e240000000a00 */
[----:B0-----:R-:W-:Y:S01]  /*0150*/  STG.E desc[UR4][R2.64], RZ ;  /* 0x000000ff02007986 */ /* 0x001fe2000c101904 */
[----:B------:R-:W-:Y:S05]  /*0160*/  EXIT ;  /* 0x000000000000794d */ /* 0x000fea0003800000 */
.L_x_1:
        /* <DEDUP_REMOVED lines=9> */
.L_x_4:


//--------------------- .text._Z16gameOfLifeKernelPiS_iii --------------------------
	.section	.text._Z16gameOfLifeKernelPiS_iii,"ax",@progbits
	.align	128
        .global         _Z16gameOfLifeKernelPiS_iii
        .type           _Z16gameOfLifeKernelPiS_iii,@function
        .size           _Z16gameOfLifeKernelPiS_iii,(.L_x_5 - _Z16gameOfLifeKernelPiS_iii)
        .other          _Z16gameOfLifeKernelPiS_iii,@"STO_CUDA_ENTRY STV_DEFAULT"
_Z16gameOfLifeKernelPiS_iii:
.text._Z16gameOfLifeKernelPiS_iii:
[----:B------:R-:W-:Y:S01]  /*0000*/  LDC R1, c[0x0][0x37c] ;  /* 0x0000df00ff017b82 */ /* 0x000fe20000000800 */
[----:B------:R-:W0:Y:S07]  /*0010*/  S2R R3, SR_TID.Y ;  /* 0x0000000000037919 */ /* 0x000e2e0000002200 */
[----:B------:R-:W1:Y:S01]  /*0020*/  LDC R13, c[0x0][0x360] ;  /* 0x0000d800ff0d7b82 */ /* 0x000e620000000800 */
[----:B------:R-:W1:Y:S07]  /*0030*/  S2R R2, SR_TID.X ;  /* 0x0000000000027919 */ /* 0x000e6e0000002100 */
[----:B------:R-:W0:Y:S08]  /*0040*/  S2UR UR5, SR_CTAID.Y ;  /* 0x00000000000579c3 */ /* 0x000e300000002600 */
[----:B------:R-:W0:Y:S08]  /*0050*/  LDC R0, c[0x0][0x364] ;  /* 0x0000d900ff007b82 */ /* 0x000e300000000800 */
[----:B------:R-:W1:Y:S08]  /*0060*/  S2UR UR4, SR_CTAID.X ;  /* 0x00000000000479c3 */ /* 0x000e700000002500 */
[----:B------:R-:W2:Y:S01]  /*0070*/  LDC.64 R6, c[0x0][0x390] ;  /* 0x0000e400ff067b82 */ /* 0x000ea20000000a00 */
[----:B0-----:R-:W-:-:S02]  /*0080*/  IMAD R0, R0, UR5, R3 ;  /* 0x0000000500007c24 */ /* 0x001fc4000f8e0203 */
[----:B-1----:R-:W-:-:S03]  /*0090*/  IMAD R13, R13, UR4, R2 ;  /* 0x000000040d0d7c24 */ /* 0x002fc6000f8e0202 */
[----:B--2---:R-:W-:-:S04]  /*00a0*/  ISETP.GE.AND P0, PT, R0, R7, PT ;  /* 0x000000070000720c */ /* 0x004fc80003f06270 */
[----:B------:R-:W-:-:S13]  /*00b0*/  ISETP.GE.OR P0, PT, R13, R6, P0 ;  /* 0x000000060d00720c */ /* 0x000fda0000706670 */
[----:B------:R-:W-:Y:S05]  /*00c0*/  @P0 EXIT ;  /* 0x000000000000094d */ /* 0x000fea0003800000 */
[----:B------:R-:W0:Y:S01]  /*00d0*/  LDC.64 R4, c[0x0][0x380] ;  /* 0x0000e000ff047b82 */ /* 0x000e220000000a00 */
[----:B------:R-:W1:Y:S01]  /*00e0*/  LDCU.64 UR6, c[0x0][0x380] ;  /* 0x00007000ff0677ac */ /* 0x000e620008000a00 */
[C---:B------:R-:W-:Y:S01]  /*00f0*/  ISETP.NE.AND P1, PT, R0.reuse, RZ, PT ;  /* 0x000000ff0000720c */ /* 0x040fe20003f25270 */
[-C--:B------:R-:W-:Y:S01]  /*0100*/  IMAD R14, R0, R6.reuse, RZ ;  /* 0x00000006000e7224 */ /* 0x080fe200078e02ff */
[----:B------:R-:W-:Y:S01]  /*0110*/  SHF.R.S32.HI R12, RZ, 0x1f, R13 ;  /* 0x0000001fff0c7819 */ /* 0x000fe2000001140d */
[C---:B------:R-:W-:Y:S01]  /*0120*/  VIADD R9, R13.reuse, 0x1 ;  /* 0x000000010d097836 */ /* 0x040fe20000000000 */
[----:B------:R-:W-:Y:S01]  /*0130*/  ISETP.LT.OR P4, PT, R13, RZ, !P1 ;  /* 0x000000ff0d00720c */ /* 0x000fe20004f81670 */
[----:B------:R-:W-:Y:S01]  /*0140*/  IMAD.IADD R18, R14, 0x1, -R6 ;  /* 0x000000010e127824 */ /* 0x000fe200078e0a06 */
[----:B------:R-:W2:Y:S01]  /*0150*/  LDCU.64 UR4, c[0x0][0x358] ;  /* 0x00006b00ff0477ac */ /* 0x000ea20008000a00 */
[----:B------:R-:W-:Y:S01]  /*0160*/  VIADD R20, R0, 0x1 ;  /* 0x0000000100147836 */ /* 0x000fe20000000000 */
[----:B------:R-:W-:Y:S01]  /*0170*/  ISETP.GE.AND P0, PT, R9, R6, PT ;  /* 0x000000060900720c */ /* 0x000fe20003f06270 */
[C---:B------:R-:W-:Y:S01]  /*0180*/  IMAD.IADD R3, R13.reuse, 0x1, R14 ;  /* 0x000000010d037824 */ /* 0x040fe200078e020e */
[----:B------:R-:W-:-:S02]  /*0190*/  IADD3 R2, P2, PT, R13, R18, RZ ;  /* 0x000000120d027210 */ /* 0x000fc40007f5e0ff */
[C---:B------:R-:W-:Y:S02]  /*01a0*/  ISETP.LT.OR P1, PT, R13.reuse, 0x1, !P1 ;  /* 0x000000010d00780c */ /* 0x040fe40004f21670 */
[----:B------:R-:W-:Y:S02]  /*01b0*/  LEA.HI.X.SX32 R9, R18, R12, 0x1, P2 ;  /* 0x0000000c12097211 */ /* 0x000fe400010f0eff */
[C---:B------:R-:W-:Y:S01]  /*01c0*/  ISETP.GT.AND P0, PT, R13.reuse, -0x2, !P0 ;  /* 0xfffffffe0d00780c */ /* 0x040fe20004704270 */
[----:B------:R-:W-:Y:S01]  /*01d0*/  @!P4 IMAD.IADD R11, R13, 0x1, R18 ;  /* 0x000000010d0bc824 */ /* 0x000fe200078e0212 */
[----:B-1----:R-:W-:Y:S02]  /*01e0*/  LEA R8, P2, R2, UR6, 0x2 ;  /* 0x0000000602087c11 */ /* 0x002fe4000f8410ff */
[----:B------:R-:W-:Y:S02]  /*01f0*/  ISETP.EQ.OR P5, PT, R0, RZ, !P0 ;  /* 0x000000ff0000720c */ /* 0x000fe400047a2670 */
[----:B------:R-:W-:Y:S01]  /*0200*/  LEA.HI.X R9, R2, UR7, R9, 0x2, P2 ;  /* 0x0000000702097c11 */ /* 0x000fe200090f1409 */
[----:B0-----:R-:W-:Y:S01]  /*0210*/  @!P4 IMAD.WIDE R10, R11, 0x4, R4 ;  /* 0x000000040b0ac825 */ /* 0x001fe200078e0204 */
[----:B------:R-:W-:-:S02]  /*0220*/  ISETP.GT.AND P2, PT, R13, R6, PT ;  /* 0x000000060d00720c */ /* 0x000fc40003f44270 */
[----:B------:R-:W-:Y:S01]  /*0230*/  IADD3 R19, P6, PT, R13, R14, RZ ;  /* 0x0000000e0d137210 */ /* 0x000fe20007fde0ff */
[----:B------:R-:W-:Y:S01]  /*0240*/  IMAD.MOV.U32 R0, RZ, RZ, RZ ;  /* 0x000000ffff007224 */ /* 0x000fe200078e00ff */
[----:B------:R-:W-:Y:S01]  /*0250*/  ISETP.GE.U32.AND P3, PT, R20, R7, PT ;  /* 0x000000071400720c */ /* 0x000fe20003f66070 */
[----:B------:R-:W-:Y:S01]  /*0260*/  IMAD.WIDE R16, R3, 0x4, R4 ;  /* 0x0000000403107825 */ /* 0x000fe200078e0204 */
[C---:B------:R-:W-:Y:S01]  /*0270*/  ISETP.GT.AND P2, PT, R13.reuse, RZ, !P2 ;  /* 0x000000ff0d00720c */ /* 0x040fe20005744270 */
[----:B--2---:R0:W2:Y:S01]  /*0280*/  @!P4 LDG.E R15, desc[UR4][R10.64] ;  /* 0x000000040a0fc981 */ /* 0x0040a2000c1e1900 */
[----:B------:R-:W-:Y:S01]  /*0290*/  LEA.HI.X.SX32 R14, R14, R12, 0x1, P6 ;  /* 0x0000000c0e0e7211 */ /* 0x000fe200030f0eff */
[----:B------:R-:W-:Y:S01]  /*02a0*/  IMAD R18, R6, 0x2, R18 ;  /* 0x0000000206127824 */ /* 0x000fe200078e0212 */
[----:B------:R-:W-:Y:S01]  /*02b0*/  ISETP.LT.OR P3, PT, R13, RZ, P3 ;  /* 0x000000ff0d00720c */ /* 0x000fe20001f61670 */
[----:B------:R-:W2:Y:S04]  /*02c0*/  @!P1 LDG.E R0, desc[UR4][R8.64+-0x4] ;  /* 0xfffffc0408009981 */ /* 0x000ea8000c1e1900 */
[----:B------:R-:W3:Y:S01]  /*02d0*/  LDG.E R2, desc[UR4][R16.64] ;  /* 0x0000000410027981 */ /* 0x000ee2000c1e1900 */
[----:B0-----:R-:W-:-:S02]  /*02e0*/  LEA R10, P6, R19, UR6, 0x2 ;  /* 0x00000006130a7c11 */ /* 0x001fc4000f8c10ff */
[----:B------:R-:W-:Y:S02]  /*02f0*/  IADD3 R13, P1, PT, R13, R18, RZ ;  /* 0x000000120d0d7210 */ /* 0x000fe40007f3e0ff */
[----:B------:R-:W-:Y:S02]  /*0300*/  LEA.HI.X R11, R19, UR7, R14, 0x2, P6 ;  /* 0x00000007130b7c11 */ /* 0x000fe4000b0f140e */
[----:B------:R-:W-:Y:S01]  /*0310*/  ISETP.GE.U32.OR P6, PT, R20, R7, !P2 ;  /* 0x000000071400720c */ /* 0x000fe200057c6470 */
[----:B------:R-:W4:Y:S01]  /*0320*/  @!P5 LDG.E R17, desc[UR4][R8.64+0x4] ;  /* 0x000004040811d981 */ /* 0x000f22000c1e1900 */
[----:B------:R-:W-:Y:S02]  /*0330*/  LEA.HI.X.SX32 R18, R18, R12, 0x1, P1 ;  /* 0x0000000c12127211 */ /* 0x000fe400008f0eff */
[----:B------:R-:W-:Y:S01]  /*0340*/  LEA R12, P1, R13, UR6, 0x2 ;  /* 0x000000060d0c7c11 */ /* 0x000fe2000f8210ff */
[----:B------:R-:W5:Y:S01]  /*0350*/  @P2 LDG.E R19, desc[UR4][R10.64+-0x4] ;  /* 0xfffffc040a132981 */ /* 0x000f62000c1e1900 */
[----:B------:R-:W-:-:S02]  /*0360*/  @!P3 IMAD.IADD R23, R3, 0x1, R6 ;  /* 0x000000010317b824 */ /* 0x000fc400078e0206 */
[----:B------:R-:W-:Y:S01]  /*0370*/  LEA.HI.X R13, R13, UR7, R18, 0x2, P1 ;  /* 0x000000070d0d7c11 */ /* 0x000fe200088f1412 */
[----:B------:R-:W5:Y:S01]  /*0380*/  @P0 LDG.E R21, desc[UR4][R10.64+0x4] ;  /* 0x000004040a150981 */ /* 0x000f62000c1e1900 */
[----:B------:R-:W-:Y:S01]  /*0390*/  ISETP.GE.U32.OR P1, PT, R20, R7, !P0 ;  /* 0x000000071400720c */ /* 0x000fe20004726470 */
[----:B------:R-:W-:Y:S02]  /*03a0*/  @!P3 IMAD.WIDE R4, R23, 0x4, R4 ;  /* 0x000000041704b825 */ /* 0x000fe400078e0204 */
[----:B------:R-:W5:Y:S04]  /*03b0*/  @!P6 LDG.E R23, desc[UR4][R12.64+-0x4] ;  /* 0xfffffc040c17e981 */ /* 0x000f68000c1e1900 */
[----:B------:R-:W5:Y:S06]  /*03c0*/  @!P3 LDG.E R5, desc[UR4][R4.64] ;  /* 0x000000040405b981 */ /* 0x000f6c000c1e1900 */
[----:B------:R-:W5:Y:S01]  /*03d0*/  @!P1 LDG.E R9, desc[UR4][R12.64+0x4] ;  /* 0x000004040c099981 */ /* 0x000f62000c1e1900 */
[----:B--2---:R-:W-:Y:S01]  /*03e0*/  @!P4 IMAD.IADD R0, R0, 0x1, R15 ;  /* 0x000000010000c824 */ /* 0x004fe200078e020f */
[----:B---3--:R-:W-:-:S03]  /*03f0*/  ISETP.NE.AND P4, PT, R2, 0x1, PT ;  /* 0x000000010200780c */ /* 0x008fc60003f85270 */
[----:B----4-:R-:W-:-:S10]  /*0400*/  @!P5 IMAD.IADD R0, R0, 0x1, R17 ;  /* 0x000000010000d824 */ /* 0x010fd400078e0211 */
[----:B------:R-:W0:Y:S01]  /*0410*/  @!P4 LDC.64 R6, c[0x0][0x388] ;  /* 0x0000e200ff06cb82 */ /* 0x000e220000000a00 */
[----:B-----5:R-:W-:-:S04]  /*0420*/  @P2 IMAD.IADD R0, R0, 0x1, R19 ;  /* 0x0000000100002824 */ /* 0x020fc800078e0213 */
[----:B------:R-:W-:-:S04]  /*0430*/  @P0 IMAD.IADD R0, R0, 0x1, R21 ;  /* 0x0000000100000824 */ /* 0x000fc800078e0215 */
[----:B------:R-:W-:-:S04]  /*0440*/  @!P6 IMAD.IADD R0, R0, 0x1, R23 ;  /* 0x000000010000e824 */ /* 0x000fc800078e0217 */
[----:B------:R-:W-:-:S04]  /*0450*/  @!P3 IMAD.IADD R0, R0, 0x1, R5 ;  /* 0x000000010000b824 */ /* 0x000fc800078e0205 */
[----:B------:R-:W-:-:S05]  /*0460*/  @!P1 IMAD.IADD R0, R0, 0x1, R9 ;  /* 0x0000000100009824 */ /* 0x000fca00078e0209 */
[----:B------:R-:W-:Y:S01]  /*0470*/  @!P4 LOP3.LUT R2, R0, 0xfffffffe, RZ, 0xc0, !PT ;  /* 0xfffffffe0002c812 */ /* 0x000fe200078ec0ff */
[----:B0-----:R-:W-:-:S03]  /*0480*/  @!P4 IMAD.WIDE R4, R3, 0x4, R6 ;  /* 0x000000040304c825 */ /* 0x001fc600078e0206 */
[----:B------:R-:W-:-:S04]  /*0490*/  @!P4 ISETP.NE.AND P0, PT, R2, 0x2, PT ;  /* 0x000000020200c80c */ /* 0x000fc80003f05270 */
[----:B------:R-:W-:-:S05]  /*04a0*/  @!P4 SEL R7, RZ, 0x1, P0 ;  /* 0x00000001ff07c807 */ /* 0x000fca0000000000 */
[----:B------:R0:W-:Y:S01]  /*04b0*/  @!P4 STG.E desc[UR4][R4.64], R7 ;  /* 0x000000070400c986 */ /* 0x0001e2000c101904 */
[----:B------:R-:W-:Y:S05]  /*04c0*/  @!P4 EXIT ;  /* 0x000000000000c94d */ /* 0x000fea0003800000 */
[----:B0-----:R-:W0:Y:S01]  /*04d0*/  LDC.64 R4, c[0x0][0x388] ;  /* 0x0000e200ff047b82 */ /* 0x001e220000000a00 */
[----:B------:R-:W-:Y:S01]  /*04e0*/  ISETP.NE.AND P0, PT, R0, 0x3, PT ;  /* 0x000000030000780c */ /* 0x000fe20003f05270 */
[----:B0-----:R-:W-:-:S03]  /*04f0*/  IMAD.WIDE R4, R3, 0x4, R4 ;  /* 0x0000000403047825 */ /* 0x001fc600078e0204 */
[----:B------:R-:W-:-:S05]  /*0500*/  SEL R3, RZ, 0x1, P0 ;  /* 0x00000001ff037807 */ /* 0x000fca0000000000 */
[----:B------:R-:W-:Y:S01]  /*0510*/  STG.E desc[UR4][R4.64], R3 ;  /* 0x0000000304007986 */ /* 0x000fe2000c101904 */
[----:B------:R-:W-:Y:S05]  /*0520*/  EXIT ;  /* 0x000000000000794d */ /* 0x000fea0003800000 */
.L_x_2:
        /* <DEDUP_REMOVED lines=13> */
.L_x_5:


//--------------------- .nv.shared.reserved.0     --------------------------
	.section	.nv.shared.reserved.0,"aw",@nobits
	.weak		__nv_reservedSMEM_offset_0_alias
	.size		__nv_reservedSMEM_offset_0_alias, 0, 64
	.other		__nv_reservedSMEM_offset_0_alias,@"STO_CUDA_RESERVED_SHARED STV_DEFAULT"
__nv_reservedSMEM_offset_0_alias:
	.zero		0
	.zero		64


//--------------------- .nv.constant0._Z19checkNoChangeKernelPiS_iiS_ --------------------------
	.section	.nv.constant0._Z19checkNoChangeKernelPiS_iiS_,"a",@progbits
	.sectionflags	@""
	.align	4
.nv.constant0._Z19checkNoChangeKernelPiS_iiS_:
	.zero		928


//--------------------- .nv.constant0._Z18checkAllDeadKernelPiiiS_ --------------------------
	.section	.nv.constant0._Z18checkAllDeadKernelPiiiS_,"a",@progbits
	.sectionflags	@""
	.align	4
.nv.constant0._Z18checkAllDeadKernelPiiiS_:
	.zero		920


//--------------------- .nv.constant0._Z16gameOfLifeKernelPiS_iii --------------------------
	.section	.nv.constant0._Z16gameOfLifeKernelPiS_iii,"a",@progbits
	.sectionflags	@""
	.align	4
.nv.constant0._Z16gameOfLifeKernelPiS_iii:
	.zero		924


//--------------------- SYMBOLS --------------------------

	.type		.nv.reservedSmem.offset0,@object
	.size		.nv.reservedSmem.offset0,0x4
